	.headerflags	@"EF_CUDA_TEXMODE_UNIFIED EF_CUDA_64BIT_ADDRESS EF_CUDA_ACCELERATORS EF_CUDA_SM90 EF_CUDA_VIRTUAL_SM(EF_CUDA_SM90)"
	.elftype	@"ET_EXEC"


//--------------------- .nv.info                  --------------------------
	.section	.nv.info,"",@"SHT_CUDA_INFO"
	.align	4


	//----- nvinfo : EIATTR_REGCOUNT
	.align		4
        /*0000*/ 	.byte	0x04, 0x2f
        /*0002*/ 	.short	(.L_3 - .L_2)
	.align		4
.L_2:
        /*0004*/ 	.word	index@(triton_poi_fused_cat_23)
        /*0008*/ 	.word	0x00000038


	//----- nvinfo : EIATTR_MIN_STACK_SIZE
	.align		4
.L_3:
        /*000c*/ 	.byte	0x04, 0x12
        /*000e*/ 	.short	(.L_5 - .L_4)
	.align		4
.L_4:
        /*0010*/ 	.word	index@(triton_poi_fused_cat_23)
        /*0014*/ 	.word	0x00000000


	//----- nvinfo : EIATTR_FRAME_SIZE
	.align		4
.L_5:
        /*0018*/ 	.byte	0x04, 0x11
        /*001a*/ 	.short	(.L_7 - .L_6)
	.align		4
.L_6:
        /*001c*/ 	.word	index@(triton_poi_fused_cat_23)
        /*0020*/ 	.word	0x00000000


	//----- nvinfo : EIATTR_MIN_STACK_SIZE
	.align		4
.L_7:
        /*0024*/ 	.byte	0x04, 0x12
        /*0026*/ 	.short	(.L_9 - .L_8)
	.align		4
.L_8:
        /*0028*/ 	.word	index@(triton_poi_fused_cat_23)
        /*002c*/ 	.word	0x00000000
.L_9:


//--------------------- .nv.info.triton_poi_fused_cat_23 --------------------------
	.section	.nv.info.triton_poi_fused_cat_23,"",@"SHT_CUDA_INFO"
	.sectionflags	@""
	.align	4


	//----- nvinfo : EIATTR_CUDA_API_VERSION
	.align		4
        /*0000*/ 	.byte	0x04, 0x37
        /*0002*/ 	.short	(.L_11 - .L_10)
.L_10:
        /*0004*/ 	.word	0x0000007c


	//----- nvinfo : EIATTR_KPARAM_INFO
	.align		4
.L_11:
        /*0008*/ 	.byte	0x04, 0x17
        /*000a*/ 	.short	(.L_13 - .L_12)
.L_12:
        /*000c*/ 	.word	0x00000000
        /*0010*/ 	.short	0x0015
        /*0012*/ 	.short	0x00a8
        /*0014*/ 	.byte	0x00, 0xf0, 0x11, 0x00


	//----- nvinfo : EIATTR_KPARAM_INFO
	.align		4
.L_13:
        /*0018*/ 	.byte	0x04, 0x17
        /*001a*/ 	.short	(.L_15 - .L_14)
.L_14:
        /*001c*/ 	.word	0x00000000
        /*0020*/ 	.short	0x0014
        /*0022*/ 	.short	0x00a0
        /*0024*/ 	.byte	0x00, 0xf4, 0x21, 0x00


	//----- nvinfo : EIATTR_KPARAM_INFO
	.align		4
.L_15:
        /*0028*/ 	.byte	0x04, 0x17
        /*002a*/ 	.short	(.L_17 - .L_16)
.L_16:
        /*002c*/ 	.word	0x00000000
        /*0030*/ 	.short	0x0013
        /*0032*/ 	.short	0x0098
        /*0034*/ 	.byte	0x00, 0xf4, 0x21, 0x00


	//----- nvinfo : EIATTR_KPARAM_INFO
	.align		4
.L_17:
        /*0038*/ 	.byte	0x04, 0x17
        /*003a*/ 	.short	(.L_19 - .L_18)
.L_18:
        /*003c*/ 	.word	0x00000000
        /*0040*/ 	.short	0x0012
        /*0042*/ 	.short	0x0090
        /*0044*/ 	.byte	0x00, 0xf4, 0x21, 0x00


	//----- nvinfo : EIATTR_KPARAM_INFO
	.align		4
.L_19:
        /*0048*/ 	.byte	0x04, 0x17
        /*004a*/ 	.short	(.L_21 - .L_20)
.L_20:
        /*004c*/ 	.word	0x00000000
        /*0050*/ 	.short	0x0011
        /*0052*/ 	.short	0x0088
        /*0054*/ 	.byte	0x00, 0xf4, 0x21, 0x00


	//----- nvinfo : EIATTR_KPARAM_INFO
	.align		4
.L_21:
        /*0058*/ 	.byte	0x04, 0x17
        /*005a*/ 	.short	(.L_23 - .L_22)
.L_22:
        /*005c*/ 	.word	0x00000000
        /*0060*/ 	.short	0x0010
        /*0062*/ 	.short	0x0080
        /*0064*/ 	.byte	0x00, 0xf4, 0x21, 0x00


	//----- nvinfo : EIATTR_KPARAM_INFO
	.align		4
.L_23:
        /*0068*/ 	.byte	0x04, 0x17
        /*006a*/ 	.short	(.L_25 - .L_24)
.L_24:
        /*006c*/ 	.word	0x00000000
        /*0070*/ 	.short	0x000f
        /*0072*/ 	.short	0x0078
        /*0074*/ 	.byte	0x00, 0xf4, 0x21, 0x00


	//----- nvinfo : EIATTR_KPARAM_INFO
	.align		4
.L_25:
        /*0078*/ 	.byte	0x04, 0x17
        /*007a*/ 	.short	(.L_27 - .L_26)
.L_26:
        /*007c*/ 	.word	0x00000000
        /*0080*/ 	.short	0x000e
        /*0082*/ 	.short	0x0070
        /*0084*/ 	.byte	0x00, 0xf4, 0x21, 0x00


	//----- nvinfo : EIATTR_KPARAM_INFO
	.align		4
.L_27:
        /*0088*/ 	.byte	0x04, 0x17
        /*008a*/ 	.short	(.L_29 - .L_28)
.L_28:
        /*008c*/ 	.word	0x00000000
        /*0090*/ 	.short	0x000d
        /*0092*/ 	.short	0x0068
        /*0094*/ 	.byte	0x00, 0xf4, 0x21, 0x00


	//----- nvinfo : EIATTR_KPARAM_INFO
	.align		4
.L_29:
        /*0098*/ 	.byte	0x04, 0x17
        /*009a*/ 	.short	(.L_31 - .L_30)
.L_30:
        /*009c*/ 	.word	0x00000000
        /*00a0*/ 	.short	0x000c
        /*00a2*/ 	.short	0x0060
        /*00a4*/ 	.byte	0x00, 0xf4, 0x21, 0x00


	//----- nvinfo : EIATTR_KPARAM_INFO
	.align		4
.L_31:
        /*00a8*/ 	.byte	0x04, 0x17
        /*00aa*/ 	.short	(.L_33 - .L_32)
.L_32:
        /*00ac*/ 	.word	0x00000000
        /*00b0*/ 	.short	0x000b
        /*00b2*/ 	.short	0x0058
        /*00b4*/ 	.byte	0x00, 0xf4, 0x21, 0x00


	//----- nvinfo : EIATTR_KPARAM_INFO
	.align		4
.L_33:
        /*00b8*/ 	.byte	0x04, 0x17
        /*00ba*/ 	.short	(.L_35 - .L_34)
.L_34:
        /*00bc*/ 	.word	0x00000000
        /*00c0*/ 	.short	0x000a
        /*00c2*/ 	.short	0x0050
        /*00c4*/ 	.byte	0x00, 0xf4, 0x21, 0x00


	//----- nvinfo : EIATTR_KPARAM_INFO
	.align		4
.L_35:
        /*00c8*/ 	.byte	0x04, 0x17
        /*00ca*/ 	.short	(.L_37 - .L_36)
.L_36:
        /*00cc*/ 	.word	0x00000000
        /*00d0*/ 	.short	0x0009
        /*00d2*/ 	.short	0x0048
        /*00d4*/ 	.byte	0x00, 0xf4, 0x21, 0x00


	//----- nvinfo : EIATTR_KPARAM_INFO
	.align		4
.L_37:
        /*00d8*/ 	.byte	0x04, 0x17
        /*00da*/ 	.short	(.L_39 - .L_38)
.L_38:
        /*00dc*/ 	.word	0x00000000
        /*00e0*/ 	.short	0x0008
        /*00e2*/ 	.short	0x0040
        /*00e4*/ 	.byte	0x00, 0xf4, 0x21, 0x00


	//----- nvinfo : EIATTR_KPARAM_INFO
	.align		4
.L_39:
        /*00e8*/ 	.byte	0x04, 0x17
        /*00ea*/ 	.short	(.L_41 - .L_40)
.L_40:
        /*00ec*/ 	.word	0x00000000
        /*00f0*/ 	.short	0x0007
        /*00f2*/ 	.short	0x0038
        /*00f4*/ 	.byte	0x00, 0xf4, 0x21, 0x00


	//----- nvinfo : EIATTR_KPARAM_INFO
	.align		4
.L_41:
        /*00f8*/ 	.byte	0x04, 0x17
        /*00fa*/ 	.short	(.L_43 - .L_42)
.L_42:
        /*00fc*/ 	.word	0x00000000
        /*0100*/ 	.short	0x0006
        /*0102*/ 	.short	0x0030
        /*0104*/ 	.byte	0x00, 0xf4, 0x21, 0x00


	//----- nvinfo : EIATTR_KPARAM_INFO
	.align		4
.L_43:
        /*0108*/ 	.byte	0x04, 0x17
        /*010a*/ 	.short	(.L_45 - .L_44)
.L_44:
        /*010c*/ 	.word	0x00000000
        /*0110*/ 	.short	0x0005
        /*0112*/ 	.short	0x0028
        /*0114*/ 	.byte	0x00, 0xf4, 0x21, 0x00


	//----- nvinfo : EIATTR_KPARAM_INFO
	.align		4
.L_45:
        /*0118*/ 	.byte	0x04, 0x17
        /*011a*/ 	.short	(.L_47 - .L_46)
.L_46:
        /*011c*/ 	.word	0x00000000
        /*0120*/ 	.short	0x0004
        /*0122*/ 	.short	0x0020
        /*0124*/ 	.byte	0x00, 0xf4, 0x21, 0x00


	//----- nvinfo : EIATTR_KPARAM_INFO
	.align		4
.L_47:
        /*0128*/ 	.byte	0x04, 0x17
        /*012a*/ 	.short	(.L_49 - .L_48)
.L_48:
        /*012c*/ 	.word	0x00000000
        /*0130*/ 	.short	0x0003
        /*0132*/ 	.short	0x0018
        /*0134*/ 	.byte	0x00, 0xf4, 0x21, 0x00


	//----- nvinfo : EIATTR_KPARAM_INFO
	.align		4
.L_49:
        /*0138*/ 	.byte	0x04, 0x17
        /*013a*/ 	.short	(.L_51 - .L_50)
.L_50:
        /*013c*/ 	.word	0x00000000
        /*0140*/ 	.short	0x0002
        /*0142*/ 	.short	0x0010
        /*0144*/ 	.byte	0x00, 0xf4, 0x21, 0x00


	//----- nvinfo : EIATTR_KPARAM_INFO
	.align		4
.L_51:
        /*0148*/ 	.byte	0x04, 0x17
        /*014a*/ 	.short	(.L_53 - .L_52)
.L_52:
        /*014c*/ 	.word	0x00000000
        /*0150*/ 	.short	0x0001
        /*0152*/ 	.short	0x0008
        /*0154*/ 	.byte	0x00, 0xf4, 0x21, 0x00


	//----- nvinfo : EIATTR_KPARAM_INFO
	.align		4
.L_53:
        /*0158*/ 	.byte	0x04, 0x17
        /*015a*/ 	.short	(.L_55 - .L_54)
.L_54:
        /*015c*/ 	.word	0x00000000
        /*0160*/ 	.short	0x0000
        /*0162*/ 	.short	0x0000
        /*0164*/ 	.byte	0x00, 0xf4, 0x21, 0x00


	//----- nvinfo : EIATTR_SPARSE_MMA_MASK
	.align		4
.L_55:
        /*0168*/ 	.byte	0x03, 0x50
        /*016a*/ 	.short	0x0000


	//----- nvinfo : EIATTR_MAXREG_COUNT
	.align		4
        /*016c*/ 	.byte	0x03, 0x1b
        /*016e*/ 	.short	0x00ff


	//----- nvinfo : EIATTR_EXIT_INSTR_OFFSETS
	.align		4
        /*0170*/ 	.byte	0x04, 0x1c
        /*0172*/ 	.short	(.L_57 - .L_56)


	//   ....[0]....
.L_56:
        /*0174*/ 	.word	0x00001290


	//   ....[1]....
        /*0178*/ 	.word	0x000012b0


	//----- nvinfo : EIATTR_REQNTID
	.align		4
.L_57:
        /*017c*/ 	.byte	0x04, 0x10
        /*017e*/ 	.short	(.L_59 - .L_58)
.L_58:
        /*0180*/ 	.word	0x00000100
        /*0184*/ 	.word	0x00000001
        /*0188*/ 	.word	0x00000001


	//----- nvinfo : EIATTR_CBANK_PARAM_SIZE
	.align		4
.L_59:
        /*018c*/ 	.byte	0x03, 0x19
        /*018e*/ 	.short	0x00ac


	//----- nvinfo : EIATTR_PARAM_CBANK
	.align		4
        /*0190*/ 	.byte	0x04, 0x0a
        /*0192*/ 	.short	(.L_61 - .L_60)
	.align		4
.L_60:
        /*0194*/ 	.word	index@(.nv.constant0.triton_poi_fused_cat_23)
        /*0198*/ 	.short	0x0210
        /*019a*/ 	.short	0x00ac


	//----- nvinfo : EIATTR_SW_WAR
	.align		4
.L_61:
        /*019c*/ 	.byte	0x04, 0x36
        /*019e*/ 	.short	(.L_63 - .L_62)
.L_62:
        /*01a0*/ 	.word	0x00000008
.L_63:


//--------------------- .nv.callgraph             --------------------------
	.section	.nv.callgraph,"",@"SHT_CUDA_CALLGRAPH"
	.align	4
	.sectionentsize	8
	.align		4
        /*0000*/ 	.word	0x00000000
	.align		4
        /*0004*/ 	.word	0xffffffff
	.align		4
        /*0008*/ 	.word	0x00000000
	.align		4
        /*000c*/ 	.word	0xfffffffe
	.align		4
        /*0010*/ 	.word	0x00000000
	.align		4
        /*0014*/ 	.word	0xfffffffd
	.align		4
        /*0018*/ 	.word	0x00000000
	.align		4
        /*001c*/ 	.word	0xfffffffc


//--------------------- .nv.constant4             --------------------------
	.section	.nv.constant4,"a",@progbits
	.align	8
	.align		8
.nv.constant4:
        /*0000*/ 	.dword	_$_str
	.align		8
        /*0008*/ 	.dword	_$_str_$_2


//--------------------- .text.triton_poi_fused_cat_23 --------------------------
	.section	.text.triton_poi_fused_cat_23,"ax",@progbits
	.align	128
        .global         triton_poi_fused_cat_23
        .type           triton_poi_fused_cat_23,@function
        .size           triton_poi_fused_cat_23,(.L_x_1 - triton_poi_fused_cat_23)
        .other          triton_poi_fused_cat_23,@"STO_CUDA_ENTRY STV_DEFAULT"
triton_poi_fused_cat_23:
.text.triton_poi_fused_cat_23:
[----:B------:R-:W0:Y:S01]  /*0000*/  LDC R1, c[0x0][0x28] ;  /* 0x00000a00ff017b82 */ /* 0x000e220000000800 */
[----:B------:R-:W1:Y:S01]  /*0010*/  S2R R0, SR_TID.X ;  /* 0x0000000000007919 */ /* 0x000e620000002100 */
[----:B------:R-:W-:-:S06]  /*0020*/  CS2R R26, SRZ ;  /* 0x00000000001a7805 */ /* 0x000fcc000001ff00 */
[----:B------:R-:W2:Y:S01]  /*0030*/  LDC.64 R16, c[0x0][0x270] ;  /* 0x00009c00ff107b82 */ /* 0x000ea20000000a00 */
[----:B------:R-:W-:Y:S01]  /*0040*/  ULDC.64 UR4, c[0x0][0x208] ;  /* 0x0000820000047ab9 */ /* 0x000fe20000000a00 */
[----:B------:R-:W3:Y:S01]  /*0050*/  S2R R3, SR_CTAID.X ;  /* 0x0000000000037919 */ /* 0x000ee20000002500 */
[----:B------:R-:W-:-:S05]  /*0060*/  ULDC.64 UR6, c[0x0][0x260] ;  /* 0x0000980000067ab9 */ /* 0x000fca0000000a00 */
[----:B------:R-:W4:Y:S08]  /*0070*/  LDC.64 R20, c[0x0][0x278] ;  /* 0x00009e00ff147b82 */ /* 0x000f300000000a00 */
[----:B------:R-:W5:Y:S08]  /*0080*/  LDC.64 R12, c[0x0][0x268] ;  /* 0x00009a00ff0c7b82 */ /* 0x000f700000000a00 */
[----:B------:R-:W2:Y:S01]  /*0090*/  LDC.64 R22, c[0x0][0x280] ;  /* 0x0000a000ff167b82 */ /* 0x000ea20000000a00 */
[----:B-1----:R-:W-:Y:S01]  /*00a0*/  IMAD.SHL.U32 R0, R0, 0x2, RZ ;  /* 0x0000000200007824 */ /* 0x002fe200078e00ff */
[----:B------:R-:W-:-:S02]  /*00b0*/  CS2R R46, SRZ ;  /* 0x00000000002e7805 */ /* 0x000fc4000001ff00 */
[----:B------:R-:W-:Y:S02]  /*00c0*/  CS2R R14, SRZ ;  /* 0x00000000000e7805 */ /* 0x000fe4000001ff00 */
[----:B------:R-:W-:Y:S02]  /*00d0*/  CS2R R18, SRZ ;  /* 0x0000000000127805 */ /* 0x000fe4000001ff00 */
[----:B------:R-:W-:Y:S02]  /*00e0*/  CS2R R10, SRZ ;  /* 0x00000000000a7805 */ /* 0x000fe4000001ff00 */
[----:B------:R-:W-:Y:S01]  /*00f0*/  LOP3.LUT R0, R0, 0x1fe, RZ, 0xc0, !PT ;  /* 0x000001fe00007812 */ /* 0x000fe200078ec0ff */
[----:B------:R-:W1:Y:S04]  /*0100*/  LDC.64 R52, c[0x0][0x228] ;  /* 0x00008a00ff347b82 */ /* 0x000e680000000a00 */
[----:B---3--:R-:W-:-:S04]  /*0110*/  IMAD R4, R3, 0x200, R0 ;  /* 0x0000020003047824 */ /* 0x008fc800078e0200 */
[----:B------:R-:W-:Y:S01]  /*0120*/  IMAD.HI R0, R4, 0x38e38e39, RZ ;  /* 0x38e38e3904007827 */ /* 0x000fe200078e02ff */
[----:B------:R-:W3:Y:S04]  /*0130*/  LDC.64 R2, c[0x0][0x220] ;  /* 0x00008800ff027b82 */ /* 0x000ee80000000a00 */
[----:B------:R-:W-:-:S04]  /*0140*/  SHF.R.U32.HI R5, RZ, 0x1f, R0 ;  /* 0x0000001fff057819 */ /* 0x000fc80000011600 */
[----:B------:R-:W-:Y:S01]  /*0150*/  LEA.HI.SX32 R5, R0, R5, 0x1a ;  /* 0x0000000500057211 */ /* 0x000fe200078fd2ff */
[----:B------:R-:W1:Y:S04]  /*0160*/  LDC.64 R36, c[0x0][0x210] ;  /* 0x00008400ff247b82 */ /* 0x000e680000000a00 */
[C---:B------:R-:W-:Y:S02]  /*0170*/  IMAD R8, R5.reuse, -0x120, R4 ;  /* 0xfffffee005087824 */ /* 0x040fe400078e0204 */
[----:B------:R-:W-:Y:S02]  /*0180*/  IMAD R9, R5, 0x60, RZ ;  /* 0x0000006005097824 */ /* 0x000fe400078e02ff */
[C---:B------:R-:W-:Y:S01]  /*0190*/  VIADD R0, R8.reuse, 0xffffff80 ;  /* 0xffffff8008007836 */ /* 0x040fe20000000000 */
[----:B------:R-:W-:Y:S01]  /*01a0*/  ISETP.GE.AND P1, PT, R8, 0x40, PT ;  /* 0x000000400800780c */ /* 0x000fe20003f26270 */
[----:B------:R-:W1:Y:S03]  /*01b0*/  LDC.64 R40, c[0x0][0x218] ;  /* 0x00008600ff287b82 */ /* 0x000e660000000a00 */
[----:B------:R-:W-:Y:S01]  /*01c0*/  ISETP.LT.AND P3, PT, R4, 0x158880, !P1 ;  /* 0x001588800400780c */ /* 0x000fe20004f61270 */
[----:B---3--:R-:W-:Y:S01]  /*01d0*/  IMAD.WIDE R2, R8, 0x4, R2 ;  /* 0x0000000408027825 */ /* 0x008fe200078e0202 */
[----:B------:R-:W-:-:S02]  /*01e0*/  SHF.R.S32.HI R28, RZ, 0x1f, R8 ;  /* 0x0000001fff1c7819 */ /* 0x000fc40000011408 */
[----:B------:R-:W-:Y:S01]  /*01f0*/  IADD3 R6, P0, R8, R9, RZ ;  /* 0x0000000908067210 */ /* 0x000fe20007f1e0ff */
[----:B------:R-:W3:Y:S01]  /*0200*/  LDC.64 R42, c[0x0][0x230] ;  /* 0x00008c00ff2a7b82 */ /* 0x000ee20000000a00 */
[----:B------:R-:W-:Y:S01]  /*0210*/  ISETP.GE.U32.AND P2, PT, R0, 0x60, PT ;  /* 0x000000600000780c */ /* 0x000fe20003f46070 */
[----:B--2---:R-:W-:Y:S01]  /*0220*/  IMAD.WIDE R16, R8, 0x4, R16 ;  /* 0x0000000408107825 */ /* 0x004fe200078e0210 */
[----:B------:R-:W-:-:S05]  /*0230*/  P2R R7, PR, RZ, 0x2 ;  /* 0x00000002ff077803 */ /* 0x000fca0000000000 */
[----:B------:R2:W3:Y:S01]  /*0240*/  @P3 LDG.E.EL.64 R26, desc[UR4][R2.64] ;  /* 0x00000004021a3981 */ /* 0x0004e2000c2e1b00 */
[----:B------:R-:W-:Y:S01]  /*0250*/  LEA.HI.X.SX32 R9, R9, R28, 0x1, P0 ;  /* 0x0000001c09097211 */ /* 0x000fe200000f0eff */
[----:B----4-:R-:W-:Y:S01]  /*0260*/  IMAD.WIDE R20, R8, 0x4, R20 ;  /* 0x0000000408147825 */ /* 0x010fe200078e0214 */
[----:B------:R-:W-:Y:S02]  /*0270*/  ISETP.LT.AND P0, PT, R4, 0x158880, !P2 ;  /* 0x001588800400780c */ /* 0x000fe40005701270 */
[----:B------:R-:W-:Y:S01]  /*0280*/  LEA R24, P4, R6, UR6, 0x2 ;  /* 0x0000000606187c11 */ /* 0x000fe2000f8810ff */
[----:B-----5:R-:W-:Y:S01]  /*0290*/  IMAD.WIDE R12, R8, 0x4, R12 ;  /* 0x00000004080c7825 */ /* 0x020fe200078e020c */
[----:B------:R-:W-:Y:S02]  /*02a0*/  P2R R0, PR, RZ, 0x4 ;  /* 0x00000004ff007803 */ /* 0x000fe40000000000 */
[----:B------:R-:W-:Y:S02]  /*02b0*/  LEA.HI.X R25, R6, UR7, R9, 0x2, P4 ;  /* 0x0000000706197c11 */ /* 0x000fe4000a0f1409 */
[----:B--2---:R-:W-:Y:S01]  /*02c0*/  CS2R R2, SRZ ;  /* 0x0000000000027805 */ /* 0x004fe2000001ff00 */
[----:B0-----:R-:W-:Y:S01]  /*02d0*/  IMAD.WIDE R22, R8, 0x4, R22 ;  /* 0x0000000408167825 */ /* 0x001fe200078e0216 */
[----:B------:R-:W-:-:S03]  /*02e0*/  ULDC.64 UR6, c[0x0][0x238] ;  /* 0x00008e0000067ab9 */ /* 0x000fc60000000a00 */
[----:B------:R0:W2:Y:S04]  /*02f0*/  @P0 LDG.E.EL.64 R46, desc[UR4][R24.64+-0x200] ;  /* 0xfffe0004182e0981 */ /* 0x0000a8000c2e1b00 */
[----:B------:R-:W4:Y:S04]  /*0300*/  @P0 LDG.E.EL.64 R14, desc[UR4][R16.64+-0x200] ;  /* 0xfffe0004100e0981 */ /* 0x000f28000c2e1b00 */
[----:B------:R5:W4:Y:S04]  /*0310*/  @P0 LDG.E.EL.64 R18, desc[UR4][R20.64+-0x200] ;  /* 0xfffe000414120981 */ /* 0x000b28000c2e1b00 */
[----:B------:R-:W4:Y:S04]  /*0320*/  @P0 LDG.E.EL.64 R2, desc[UR4][R12.64+-0x200] ;  /* 0xfffe00040c020981 */ /* 0x000f28000c2e1b00 */
[----:B------:R0:W4:Y:S01]  /*0330*/  @P0 LDG.E.EL.64 R10, desc[UR4][R22.64+-0x200] ;  /* 0xfffe0004160a0981 */ /* 0x000122000c2e1b00 */
[----:B------:R-:W-:-:S05]  /*0340*/  IMAD.SHL.U32 R35, R5, 0x40, RZ ;  /* 0x0000004005237824 */ /* 0x000fca00078e00ff */
[----:B------:R-:W-:-:S04]  /*0350*/  IADD3 R5, P4, R8, R35, RZ ;  /* 0x0000002308057210 */ /* 0x000fc80007f9e0ff */
[----:B------:R-:W-:Y:S01]  /*0360*/  LEA.HI.X.SX32 R28, R35, R28, 0x1, P4 ;  /* 0x0000001c231c7211 */ /* 0x000fe200020f0eff */
[C---:B0-----:R-:W-:Y:S02]  /*0370*/  IMAD.SHL.U32 R24, R5.reuse, 0x4, RZ ;  /* 0x0000000405187824 */ /* 0x041fe400078e00ff */
[----:B-----5:R-:W-:Y:S01]  /*0380*/  IMAD.MOV.U32 R21, RZ, RZ, 0x3e800000 ;  /* 0x3e800000ff157424 */ /* 0x020fe200078e00ff */
[----:B------:R-:W-:Y:S02]  /*0390*/  SHF.L.U64.HI R20, R5, 0x2, R28 ;  /* 0x0000000205147819 */ /* 0x000fe4000001021c */
[----:B------:R-:W-:Y:S01]  /*03a0*/  IADD3 R22, P4, R24, UR6, RZ ;  /* 0x0000000618167c10 */ /* 0x000fe2000ff9e0ff */
[----:B------:R-:W0:Y:S03]  /*03b0*/  LDC.64 R28, c[0x0][0x248] ;  /* 0x00009200ff1c7b82 */ /* 0x000e260000000a00 */
[----:B------:R-:W-:Y:S01]  /*03c0*/  IADD3.X R23, R20, UR7, RZ, P4, !PT ;  /* 0x0000000714177c10 */ /* 0x000fe2000a7fe4ff */
[----:B------:R-:W-:Y:S01]  /*03d0*/  ULDC.64 UR6, c[0x0][0x288] ;  /* 0x0000a20000067ab9 */ /* 0x000fe20000000a00 */
[----:B------:R-:W-:-:S02]  /*03e0*/  ISETP.GT.AND P1, PT, R8, 0xdf, PT ;  /* 0x000000df0800780c */ /* 0x000fc40003f24270 */
[----:B---3--:R-:W-:-:S05]  /*03f0*/  SEL R27, R27, RZ, P3 ;  /* 0x000000ff1b1b7207 */ /* 0x008fca0001800000 */
[----:B------:R-:W-:-:S04]  /*0400*/  FADD R27, R27, 0.0010000000474974513054 ;  /* 0x3a83126f1b1b7421 */ /* 0x000fc80000000000 */
[----:B------:R-:W3:Y:S01]  /*0410*/  MUFU.SQRT R13, R27 ;  /* 0x0000001b000d7308 */ /* 0x000ee20000002000 */
[----:B--2---:R-:W-:Y:S02]  /*0420*/  SEL R48, R46, RZ, P0 ;  /* 0x000000ff2e307207 */ /* 0x004fe40000000000 */
[----:B----4-:R-:W-:Y:S02]  /*0430*/  SEL R46, R14, RZ, P0 ;  /* 0x000000ff0e2e7207 */ /* 0x010fe40000000000 */
[----:B---3--:R-:W-:Y:S02]  /*0440*/  FSETP.GT.AND P5, PT, R13, 8.50705917302346158658e+37, PT ;  /* 0x7e8000000d00780b */ /* 0x008fe40003fa4000 */
[----:B------:R-:W-:Y:S02]  /*0450*/  SEL R14, R18, RZ, P0 ;  /* 0x000000ff120e7207 */ /* 0x000fe40000000000 */
[----:B------:R-:W-:Y:S02]  /*0460*/  SEL R17, R19, RZ, P0 ;  /* 0x000000ff13117207 */ /* 0x000fe40000000000 */
[----:B------:R-:W2:Y:S01]  /*0470*/  LDC.64 R18, c[0x0][0x298] ;  /* 0x0000a600ff127b82 */ /* 0x000ea20000000a00 */
[----:B------:R-:W-:-:S02]  /*0480*/  SEL R47, R47, RZ, P0 ;  /* 0x000000ff2f2f7207 */ /* 0x000fc40000000000 */
[----:B------:R-:W-:Y:S02]  /*0490*/  SEL R49, R15, RZ, P0 ;  /* 0x000000ff0f317207 */ /* 0x000fe40000000000 */
[----:B------:R-:W-:Y:S02]  /*04a0*/  SEL R45, R2, RZ, P0 ;  /* 0x000000ff022d7207 */ /* 0x000fe40000000000 */
[----:B------:R-:W-:Y:S02]  /*04b0*/  SEL R16, R3, RZ, P0 ;  /* 0x000000ff03107207 */ /* 0x000fe40000000000 */
[----:B------:R-:W-:Y:S02]  /*04c0*/  SEL R9, R10, RZ, P0 ;  /* 0x000000ff0a097207 */ /* 0x000fe40000000000 */
[----:B------:R-:W-:Y:S02]  /*04d0*/  SEL R12, R11, RZ, P0 ;  /* 0x000000ff0b0c7207 */ /* 0x000fe40000000000 */
[C---:B------:R-:W-:Y:S01]  /*04e0*/  FSETP.GEU.AND P0, PT, R13.reuse, 1.175494350822287508e-38, PT ;  /* 0x008000000d00780b */ /* 0x040fe20003f0e000 */
[----:B------:R-:W-:Y:S01]  /*04f0*/  @P5 FMUL R13, R13, 0.25 ;  /* 0x3e8000000d0d5820 */ /* 0x000fe20000400000 */
[----:B------:R-:W-:-:S02]  /*0500*/  FSEL R5, R21, 1, P5 ;  /* 0x3f80000015057808 */ /* 0x000fc40002800000 */
[----:B------:R-:W-:Y:S02]  /*0510*/  IADD3 R24, P5, R24, UR6, RZ ;  /* 0x0000000618187c10 */ /* 0x000fe4000ffbe0ff */
[----:B------:R-:W-:Y:S02]  /*0520*/  SEL R26, R26, RZ, P3 ;  /* 0x000000ff1a1a7207 */ /* 0x000fe40001800000 */
[----:B------:R-:W-:Y:S02]  /*0530*/  IADD3.X R25, R20, UR7, RZ, P5, !PT ;  /* 0x0000000714197c10 */ /* 0x000fe4000affe4ff */
[----:B------:R-:W-:Y:S01]  /*0540*/  ISETP.LT.AND P5, PT, R4, 0x158880, P1 ;  /* 0x001588800400780c */ /* 0x000fe20000fa1270 */
[----:B------:R-:W-:Y:S01]  /*0550*/  FADD R26, R26, 0.0010000000474974513054 ;  /* 0x3a83126f1a1a7421 */ /* 0x000fe20000000000 */
[----:B--2---:R-:W-:-:S03]  /*0560*/  IMAD.WIDE R10, R8, 0x4, R18 ;  /* 0x00000004080a7825 */ /* 0x004fc600078e0212 */
[----:B------:R2:W3:Y:S02]  /*0570*/  MUFU.SQRT R6, R26 ;  /* 0x0000001a00067308 */ /* 0x0004e40000002000 */
[----:B--2---:R-:W-:-:S06]  /*0580*/  CS2R R26, SRZ ;  /* 0x00000000001a7805 */ /* 0x004fcc000001ff00 */
[----:B------:R-:W2:Y:S01]  /*0590*/  @P5 LDG.E.EL.64 R26, desc[UR4][R10.64+-0x380] ;  /* 0xfffc80040a1a5981 */ /* 0x000ea2000c2e1b00 */
[C---:B---3--:R-:W-:Y:S02]  /*05a0*/  FSETP.GT.AND P6, PT, R6.reuse, 8.50705917302346158658e+37, PT ;  /* 0x7e8000000600780b */ /* 0x048fe40003fc4000 */
[----:B------:R-:W-:Y:S02]  /*05b0*/  FSETP.GEU.AND P4, PT, R6, 1.175494350822287508e-38, PT ;  /* 0x008000000600780b */ /* 0x000fe40003f8e000 */
[----:B------:R-:W-:Y:S01]  /*05c0*/  LOP3.LUT R3, R8, 0xffffffc0, RZ, 0xc0, !PT ;  /* 0xffffffc008037812 */ /* 0x000fe200078ec0ff */
[----:B------:R-:W-:Y:S01]  /*05d0*/  @!P0 FMUL R13, R13, 16777216 ;  /* 0x4b8000000d0d8820 */ /* 0x000fe20000400000 */
[----:B------:R-:W-:Y:S01]  /*05e0*/  FSEL R2, R21, 1, P6 ;  /* 0x3f80000015027808 */ /* 0x000fe20003000000 */
[----:B------:R-:W-:Y:S01]  /*05f0*/  @!P0 FMUL R5, R5, 16777216 ;  /* 0x4b80000005058820 */ /* 0x000fe20000400000 */
[----:B------:R-:W-:-:S05]  /*0600*/  ISETP.NE.AND P0, PT, R3, 0x40, PT ;  /* 0x000000400300780c */ /* 0x000fca0003f05270 */
[----:B------:R-:W-:Y:S02]  /*0610*/  @P6 FMUL R6, R6, 0.25 ;  /* 0x3e80000006066820 */ /* 0x000fe40000400000 */
[----:B------:R-:W-:Y:S02]  /*0620*/  @!P4 FMUL R2, R2, 16777216 ;  /* 0x4b8000000202c820 */ /* 0x000fe40000400000 */
[----:B------:R-:W-:Y:S01]  /*0630*/  @!P4 FMUL R6, R6, 16777216 ;  /* 0x4b8000000606c820 */ /* 0x000fe20000400000 */
[----:B------:R-:W-:Y:S01]  /*0640*/  ISETP.LT.AND P4, PT, R4, 0x158880, !P0 ;  /* 0x001588800400780c */ /* 0x000fe20004781270 */
[----:B0-----:R-:W-:Y:S01]  /*0650*/  IMAD.WIDE R28, R8, 0x4, R28 ;  /* 0x00000004081c7825 */ /* 0x001fe200078e021c */
[----:B--2---:R-:W-:Y:S02]  /*0660*/  SEL R26, R26, RZ, P5 ;  /* 0x000000ff1a1a7207 */ /* 0x004fe40002800000 */
[----:B------:R-:W-:-:S03]  /*0670*/  SEL R27, R27, RZ, P5 ;  /* 0x000000ff1b1b7207 */ /* 0x000fc60002800000 */
[----:B------:R-:W-:Y:S02]  /*0680*/  FADD R26, R26, 0.0010000000474974513054 ;  /* 0x3a83126f1a1a7421 */ /* 0x000fe40000000000 */
[----:B------:R-:W-:Y:S02]  /*0690*/  FADD R27, R27, 0.0010000000474974513054 ;  /* 0x3a83126f1b1b7421 */ /* 0x000fe40000000000 */
[----:B------:R-:W0:Y:S08]  /*06a0*/  MUFU.SQRT R15, R26 ;  /* 0x0000001a000f7308 */ /* 0x000e300000002000 */
[----:B------:R2:W3:Y:S02]  /*06b0*/  MUFU.SQRT R18, R27 ;  /* 0x0000001b00127308 */ /* 0x0004e40000002000 */
[----:B--2---:R-:W-:-:S06]  /*06c0*/  CS2R R26, SRZ ;  /* 0x00000000001a7805 */ /* 0x004fcc000001ff00 */
[----:B------:R-:W2:Y:S01]  /*06d0*/  @P4 LDG.E.EL.64 R26, desc[UR4][R28.64+-0x100] ;  /* 0xffff00041c1a4981 */ /* 0x000ea2000c2e1b00 */
[C---:B0-----:R-:W-:Y:S02]  /*06e0*/  FSETP.GEU.AND P1, PT, R15.reuse, 1.175494350822287508e-38, PT ;  /* 0x008000000f00780b */ /* 0x041fe40003f2e000 */
[----:B------:R-:W-:Y:S02]  /*06f0*/  FSETP.GT.AND P6, PT, R15, 8.50705917302346158658e+37, PT ;  /* 0x7e8000000f00780b */ /* 0x000fe40003fc4000 */
[----:B------:R-:W-:Y:S02]  /*0700*/  P2R R30, PR, RZ, 0x2 ;  /* 0x00000002ff1e7803 */ /* 0x000fe40000000000 */
[----:B---3--:R-:W-:-:S04]  /*0710*/  FSETP.GEU.AND P1, PT, R18, 1.175494350822287508e-38, PT ;  /* 0x008000001200780b */ /* 0x008fc80003f2e000 */
[----:B------:R-:W-:Y:S02]  /*0720*/  P2R R11, PR, RZ, 0x2 ;  /* 0x00000002ff0b7803 */ /* 0x000fe40000000000 */
[----:B------:R-:W-:Y:S02]  /*0730*/  P2R R3, PR, RZ, 0x1 ;  /* 0x00000001ff037803 */ /* 0x000fe40000000000 */
[----:B------:R-:W-:Y:S01]  /*0740*/  ISETP.NE.AND P0, PT, R11, RZ, PT ;  /* 0x000000ff0b00720c */ /* 0x000fe20003f05270 */
[----:B------:R-:W-:Y:S02]  /*0750*/  IMAD.IADD R39, R8, 0x1, R35 ;  /* 0x0000000108277824 */ /* 0x000fe400078e0223 */
[----:B------:R-:W-:Y:S01]  /*0760*/  @P6 FMUL R15, R15, 0.25 ;  /* 0x3e8000000f0f6820 */ /* 0x000fe20000400000 */
[----:B------:R-:W-:Y:S01]  /*0770*/  FSEL R20, R21, 1, P6 ;  /* 0x3f80000015147808 */ /* 0x000fe20003000000 */
[----:B------:R-:W0:Y:S01]  /*0780*/  LDC.64 R34, c[0x0][0x240] ;  /* 0x00009000ff227b82 */ /* 0x000e220000000a00 */
[----:B------:R-:W-:-:S02]  /*0790*/  FSETP.GT.AND P6, PT, R18, 8.50705917302346158658e+37, PT ;  /* 0x7e8000001200780b */ /* 0x000fc40003fc4000 */
[----:B------:R-:W-:Y:S02]  /*07a0*/  P2R R11, PR, RZ, 0x1 ;  /* 0x00000001ff0b7803 */ /* 0x000fe40000000000 */
[----:B------:R-:W-:Y:S02]  /*07b0*/  ISETP.NE.AND P0, PT, R30, RZ, PT ;  /* 0x000000ff1e00720c */ /* 0x000fe40003f05270 */
[----:B------:R-:W-:Y:S01]  /*07c0*/  CS2R R30, SRZ ;  /* 0x00000000001e7805 */ /* 0x000fe2000001ff00 */
[----:B-1----:R-:W-:-:S05]  /*07d0*/  IMAD.WIDE R52, R8, 0x4, R52 ;  /* 0x0000000408347825 */ /* 0x002fca00078e0234 */
[----:B------:R-:W3:Y:S01]  /*07e0*/  @P3 LDG.E.EL.64 R30, desc[UR4][R52.64] ;  /* 0x00000004341e3981 */ /* 0x000ee2000c2e1b00 */
[----:B------:R-:W-:Y:S01]  /*07f0*/  FSEL R19, R21, 1, P6 ;  /* 0x3f80000015137808 */ /* 0x000fe20003000000 */
[----:B------:R-:W-:Y:S01]  /*0800*/  @P6 FMUL R18, R18, 0.25 ;  /* 0x3e80000012126820 */ /* 0x000fe20000400000 */
[----:B------:R-:W-:Y:S01]  /*0810*/  IMAD.WIDE R36, R39, 0x4, R36 ;  /* 0x0000000427247825 */ /* 0x000fe200078e0224 */
[----:B------:R-:W-:Y:S02]  /*0820*/  CS2R R38, SRZ ;  /* 0x0000000000267805 */ /* 0x000fe4000001ff00 */
[----:B------:R-:W-:Y:S01]  /*0830*/  P2R R10, PR, RZ, 0x20 ;  /* 0x00000020ff0a7803 */ /* 0x000fe20000000000 */
[----:B------:R-:W-:-:S03]  /*0840*/  FADD R49, R49, 0.0010000000474974513054 ;  /* 0x3a83126f31317421 */ /* 0x000fc60000000000 */
[----:B------:R1:W4:Y:S01]  /*0850*/  @P3 LDG.E.EL.64 R38, desc[UR4][R36.64] ;  /* 0x0000000424263981 */ /* 0x000322000c2e1b00 */
[----:B0-----:R-:W-:-:S04]  /*0860*/  IMAD.WIDE R34, R8, 0x4, R34 ;  /* 0x0000000408227825 */ /* 0x001fc800078e0222 */
[----:B-1----:R-:W-:-:S04]  /*0870*/  FADD R36, R46, 0.0010000000474974513054 ;  /* 0x3a83126f2e247421 */ /* 0x002fc80000000000 */
[----:B------:R0:W1:Y:S01]  /*0880*/  MUFU.SQRT R46, R36 ;  /* 0x00000024002e7308 */ /* 0x0000620000002000 */
[----:B------:R-:W-:Y:S02]  /*0890*/  P2R R44, PR, RZ, 0x1 ;  /* 0x00000001ff2c7803 */ /* 0x000fe40000000000 */
[----:B------:R-:W-:Y:S01]  /*08a0*/  CS2R R28, SRZ ;  /* 0x00000000001c7805 */ /* 0x000fe2000001ff00 */
[----:B------:R-:W-:-:S05]  /*08b0*/  IMAD.WIDE R40, R8, 0x4, R40 ;  /* 0x0000000408287825 */ /* 0x000fca00078e0228 */
[----:B------:R5:W3:Y:S01]  /*08c0*/  @P3 LDG.E.EL.64 R28, desc[UR4][R40.64] ;  /* 0x00000004281c3981 */ /* 0x000ae2000c2e1b00 */
[----:B------:R-:W-:Y:S01]  /*08d0*/  CS2R R32, SRZ ;  /* 0x0000000000207805 */ /* 0x000fe2000001ff00 */
[----:B------:R-:W-:Y:S01]  /*08e0*/  IMAD.WIDE R42, R8, 0x4, R42 ;  /* 0x00000004082a7825 */ /* 0x000fe200078e022a */
[----:B0-----:R-:W0:Y:S01]  /*08f0*/  LDC.64 R36, c[0x0][0x258] ;  /* 0x00009600ff247b82 */ /* 0x001e220000000a00 */
[----:B-1----:R-:W-:-:S03]  /*0900*/  FSETP.GEU.AND P1, PT, R46, 1.175494350822287508e-38, PT ;  /* 0x008000002e00780b */ /* 0x002fc60003f2e000 */
[----:B------:R1:W3:Y:S04]  /*0910*/  @P3 LDG.E.EL.64 R32, desc[UR4][R42.64] ;  /* 0x000000042a203981 */ /* 0x0002e8000c2e1b00 */
[----:B-----5:R-:W5:Y:S01]  /*0920*/  LDC.64 R40, c[0x0][0x250] ;  /* 0x00009400ff287b82 */ /* 0x020f620000000a00 */
[----:B-1----:R-:W-:Y:S01]  /*0930*/  CS2R R42, SRZ ;  /* 0x00000000002a7805 */ /* 0x002fe2000001ff00 */
[----:B-----5:R-:W-:-:S05]  /*0940*/  IMAD.WIDE R40, R8, 0x4, R40 ;  /* 0x0000000408287825 */ /* 0x020fca00078e0228 */
[----:B------:R1:W5:Y:S02]  /*0950*/  @P4 LDG.E.EL.64 R42, desc[UR4][R40.64+-0x100] ;  /* 0xffff0004282a4981 */ /* 0x000364000c2e1b00 */
[----:B-1----:R-:W1:Y:S01]  /*0960*/  LDC.64 R40, c[0x0][0x290] ;  /* 0x0000a400ff287b82 */ /* 0x002e620000000a00 */
[----:B0-----:R-:W-:-:S04]  /*0970*/  IMAD.WIDE R36, R8, 0x4, R36 ;  /* 0x0000000408247825 */ /* 0x001fc800078e0224 */
[----:B-1----:R-:W-:Y:S01]  /*0980*/  IMAD.WIDE R40, R8, 0x4, R40 ;  /* 0x0000000408287825 */ /* 0x002fe200078e0228 */
[----:B--2---:R-:W-:-:S05]  /*0990*/  SEL R26, R26, RZ, P4 ;  /* 0x000000ff1a1a7207 */ /* 0x004fca0002000000 */
[----:B------:R-:W-:-:S04]  /*09a0*/  FADD R26, R26, 0.0010000000474974513054 ;  /* 0x3a83126f1a1a7421 */ /* 0x000fc80000000000 */
[----:B------:R-:W0:Y:S01]  /*09b0*/  MUFU.SQRT R51, R26 ;  /* 0x0000001a00337308 */ /* 0x000e220000002000 */
[----:B------:R-:W-:-:S05]  /*09c0*/  SEL R27, R27, RZ, P4 ;  /* 0x000000ff1b1b7207 */ /* 0x000fca0002000000 */
[----:B------:R-:W-:-:S04]  /*09d0*/  FADD R53, R27, 0.0010000000474974513054 ;  /* 0x3a83126f1b357421 */ /* 0x000fc80000000000 */
[----:B------:R-:W1:Y:S01]  /*09e0*/  MUFU.SQRT R52, R53 ;  /* 0x0000003500347308 */ /* 0x000e620000002000 */
[C---:B0-----:R-:W-:Y:S02]  /*09f0*/  FSETP.GT.AND P6, PT, R51.reuse, 8.50705917302346158658e+37, PT ;  /* 0x7e8000003300780b */ /* 0x041fe40003fc4000 */
[----:B------:R-:W-:Y:S02]  /*0a00*/  CS2R R26, SRZ ;  /* 0x00000000001a7805 */ /* 0x000fe4000001ff00 */
[----:B------:R-:W-:Y:S02]  /*0a10*/  FSETP.GEU.AND P5, PT, R51, 1.175494350822287508e-38, PT ;  /* 0x008000003300780b */ /* 0x000fe40003fae000 */
[----:B------:R-:W-:Y:S02]  /*0a20*/  FSEL R50, R21, 1, P6 ;  /* 0x3f80000015327808 */ /* 0x000fe40003000000 */
[----:B------:R0:W2:Y:S05]  /*0a30*/  @P4 LDG.E.EL.64 R26, desc[UR4][R34.64+-0x100] ;  /* 0xffff0004221a4981 */ /* 0x0000aa000c2e1b00 */
[----:B------:R-:W-:Y:S01]  /*0a40*/  @P6 FMUL R51, R51, 0.25 ;  /* 0x3e80000033336820 */ /* 0x000fe20000400000 */
[C---:B-1----:R-:W-:Y:S01]  /*0a50*/  FSETP.GT.AND P6, PT, R52.reuse, 8.50705917302346158658e+37, PT ;  /* 0x7e8000003400780b */ /* 0x042fe20003fc4000 */
[----:B0-----:R-:W0:Y:S01]  /*0a60*/  MUFU.SQRT R35, R49 ;  /* 0x0000003100237308 */ /* 0x001e220000002000 */
[----:B------:R-:W-:-:S02]  /*0a70*/  FSETP.GEU.AND P2, PT, R52, 1.175494350822287508e-38, PT ;  /* 0x008000003400780b */ /* 0x000fc40003f4e000 */
[----:B------:R-:W-:-:S09]  /*0a80*/  FSEL R53, R21, 1, P6 ;  /* 0x3f80000015357808 */ /* 0x000fd20003000000 */
[----:B------:R-:W-:Y:S01]  /*0a90*/  @P6 FMUL R52, R52, 0.25 ;  /* 0x3e80000034346820 */ /* 0x000fe20000400000 */
[----:B------:R-:W-:Y:S02]  /*0aa0*/  FSETP.GT.AND P6, PT, R46, 8.50705917302346158658e+37, PT ;  /* 0x7e8000002e00780b */ /* 0x000fe40003fc4000 */
[----:B0-----:R-:W-:Y:S02]  /*0ab0*/  FSETP.GT.AND P0, PT, R35, 8.50705917302346158658e+37, PT ;  /* 0x7e8000002300780b */ /* 0x001fe40003f04000 */
[C---:B------:R-:W-:Y:S02]  /*0ac0*/  FSEL R34, R21.reuse, 1, P6 ;  /* 0x3f80000015227808 */ /* 0x040fe40003000000 */
[----:B------:R-:W-:-:S07]  /*0ad0*/  FSEL R21, R21, 1, P0 ;  /* 0x3f80000015157808 */ /* 0x000fce0000000000 */
[----:B------:R-:W-:Y:S01]  /*0ae0*/  @P6 FMUL R46, R46, 0.25 ;  /* 0x3e8000002e2e6820 */ /* 0x000fe20000400000 */
[C---:B------:R-:W-:Y:S01]  /*0af0*/  FSETP.GEU.AND P6, PT, R35.reuse, 1.175494350822287508e-38, PT ;  /* 0x008000002300780b */ /* 0x040fe20003fce000 */
[----:B------:R-:W-:Y:S01]  /*0b00*/  @P0 FMUL R35, R35, 0.25 ;  /* 0x3e80000023230820 */ /* 0x000fe20000400000 */
[----:B------:R-:W-:-:S13]  /*0b10*/  ISETP.NE.AND P0, PT, R44, RZ, PT ;  /* 0x000000ff2c00720c */ /* 0x000fda0003f05270 */
[----:B------:R-:W-:Y:S01]  /*0b20*/  @!P0 FMUL R15, R15, 16777216 ;  /* 0x4b8000000f0f8820 */ /* 0x000fe20000400000 */
[----:B------:R-:W-:Y:S01]  /*0b30*/  @!P0 FMUL R20, R20, 16777216 ;  /* 0x4b80000014148820 */ /* 0x000fe20000400000 */
[----:B------:R-:W-:Y:S01]  /*0b40*/  ISETP.NE.AND P0, PT, R11, RZ, PT ;  /* 0x000000ff0b00720c */ /* 0x000fe20003f05270 */
[----:B------:R-:W-:Y:S01]  /*0b50*/  @!P1 FMUL R46, R46, 16777216 ;  /* 0x4b8000002e2e9820 */ /* 0x000fe20000400000 */
[----:B------:R-:W-:Y:S01]  /*0b60*/  @!P1 FMUL R34, R34, 16777216 ;  /* 0x4b80000022229820 */ /* 0x000fe20000400000 */
[----:B------:R-:W-:-:S10]  /*0b70*/  ISETP.NE.AND P1, PT, R7, RZ, PT ;  /* 0x000000ff0700720c */ /* 0x000fd40003f25270 */
[----:B------:R-:W-:Y:S01]  /*0b80*/  @!P0 FMUL R18, R18, 16777216 ;  /* 0x4b80000012128820 */ /* 0x000fe20000400000 */
[----:B------:R-:W-:Y:S01]  /*0b90*/  @!P0 FMUL R19, R19, 16777216 ;  /* 0x4b80000013138820 */ /* 0x000fe20000400000 */
[----:B------:R-:W-:Y:S02]  /*0ba0*/  ISETP.NE.AND P0, PT, R3, RZ, PT ;  /* 0x000000ff0300720c */ /* 0x000fe40003f05270 */
[----:B------:R0:W1:Y:S02]  /*0bb0*/  MUFU.RCP R3, R6 ;  /* 0x0000000600037308 */ /* 0x0000640000001000 */
[----:B0-----:R-:W-:Y:S01]  /*0bc0*/  CS2R R6, SRZ ;  /* 0x0000000000067805 */ /* 0x001fe2000001ff00 */
[----:B------:R-:W-:Y:S01]  /*0bd0*/  @!P2 FMUL R52, R52, 16777216 ;  /* 0x4b8000003434a820 */ /* 0x000fe20000400000 */
[----:B------:R-:W-:-:S04]  /*0be0*/  @!P2 FMUL R53, R53, 16777216 ;  /* 0x4b8000003535a820 */ /* 0x000fc80000400000 */
[----:B------:R0:W2:Y:S01]  /*0bf0*/  @P4 LDG.E.EL.64 R6, desc[UR4][R22.64+-0x100] ;  /* 0xffff000416064981 */ /* 0x0000a2000c2e1b00 */
[----:B------:R-:W-:Y:S01]  /*0c00*/  ISETP.NE.AND P2, PT, R0, RZ, PT ;  /* 0x000000ff0000720c */ /* 0x000fe20003f45270 */
[----:B------:R-:W-:Y:S01]  /*0c10*/  @!P6 FMUL R35, R35, 16777216 ;  /* 0x4b8000002323e820 */ /* 0x000fe20000400000 */
[----:B-1----:R-:W-:Y:S01]  /*0c20*/  FMUL R0, R3, R2 ;  /* 0x0000000203007220 */ /* 0x002fe20000400000 */
[----:B0-----:R-:W0:Y:S01]  /*0c30*/  LDC.64 R22, c[0x0][0x2a0] ;  /* 0x0000a800ff167b82 */ /* 0x001e220000000a00 */
[----:B------:R-:W-:Y:S08]  /*0c40*/  MUFU.RCP R2, R13 ;  /* 0x0000000d00027308 */ /* 0x000ff00000001000 */
[----:B------:R-:W1:Y:S08]  /*0c50*/  MUFU.RCP R44, R52 ;  /* 0x00000034002c7308 */ /* 0x000e700000001000 */
[----:B------:R-:W3:Y:S08]  /*0c60*/  MUFU.RCP R13, R46 ;  /* 0x0000002e000d7308 */ /* 0x000ef00000001000 */
[----:B------:R-:W4:Y:S01]  /*0c70*/  MUFU.RCP R52, R35 ;  /* 0x0000002300347308 */ /* 0x000f220000001000 */
[----:B------:R-:W-:Y:S01]  /*0c80*/  @!P6 FMUL R21, R21, 16777216 ;  /* 0x4b8000001515e820 */ /* 0x000fe20000400000 */
[----:B-1----:R-:W-:Y:S01]  /*0c90*/  FMUL R44, R44, R53 ;  /* 0x000000352c2c7220 */ /* 0x002fe20000400000 */
[----:B---3--:R-:W-:-:S02]  /*0ca0*/  FMUL R34, R13, R34 ;  /* 0x000000220d227220 */ /* 0x008fc40000400000 */
[----:B----4-:R-:W-:Y:S01]  /*0cb0*/  FMUL R13, R52, R21 ;  /* 0x00000015340d7220 */ /* 0x010fe20000400000 */
[----:B0-----:R-:W-:Y:S02]  /*0cc0*/  IMAD.WIDE R52, R8, 0x4, R22 ;  /* 0x0000000408347825 */ /* 0x001fe400078e0216 */
[----:B------:R-:W0:Y:S02]  /*0cd0*/  LDC.64 R22, c[0x0][0x2a8] ;  /* 0x0000aa00ff167b82 */ /* 0x000e240000000a00 */
[----:B------:R-:W-:Y:S01]  /*0ce0*/  @!P5 FMUL R51, R51, 16777216 ;  /* 0x4b8000003333d820 */ /* 0x000fe20000400000 */
[----:B------:R-:W-:Y:S01]  /*0cf0*/  @!P5 FMUL R50, R50, 16777216 ;  /* 0x4b8000003232d820 */ /* 0x000fe20000400000 */
[----:B------:R-:W-:Y:S01]  /*0d00*/  FMUL R5, R2, R5 ;  /* 0x0000000502057220 */ /* 0x000fe20000400000 */
[----:B------:R-:W1:Y:S01]  /*0d10*/  MUFU.RCP R15, R15 ;  /* 0x0000000f000f7308 */ /* 0x000e620000001000 */
[----:B------:R-:W-:Y:S02]  /*0d20*/  ISETP.NE.AND P5, PT, R10, RZ, PT ;  /* 0x000000ff0a00720c */ /* 0x000fe40003fa5270 */
[----:B------:R-:W-:-:S02]  /*0d30*/  CS2R R2, SRZ ;  /* 0x0000000000027805 */ /* 0x000fc4000001ff00 */
[----:B------:R-:W-:-:S04]  /*0d40*/  CS2R R10, SRZ ;  /* 0x00000000000a7805 */ /* 0x000fc8000001ff00 */
[----:B------:R3:W4:Y:S05]  /*0d50*/  @P4 LDG.E.EL.64 R2, desc[UR4][R36.64+-0x100] ;  /* 0xffff000424024981 */ /* 0x00072a000c2e1b00 */
[----:B------:R0:W4:Y:S01]  /*0d60*/  @P5 LDG.E.EL.64 R10, desc[UR4][R24.64+-0x380] ;  /* 0xfffc8004180a5981 */ /* 0x000122000c2e1b00 */
[----:B---3--:R-:W-:Y:S01]  /*0d70*/  CS2R R36, SRZ ;  /* 0x0000000000247805 */ /* 0x008fe2000001ff00 */
[----:B-1----:R-:W-:Y:S01]  /*0d80*/  FMUL R46, R15, R20 ;  /* 0x000000140f2e7220 */ /* 0x002fe20000400000 */
[----:B------:R-:W-:Y:S01]  /*0d90*/  CS2R R20, SRZ ;  /* 0x0000000000147805 */ /* 0x000fe2000001ff00 */
[----:B0-----:R-:W-:-:S03]  /*0da0*/  IMAD.WIDE R22, R8, 0x4, R22 ;  /* 0x0000000408167825 */ /* 0x001fc600078e0216 */
[----:B------:R-:W3:Y:S01]  /*0db0*/  @P5 LDG.E.EL.64 R36, desc[UR4][R40.64+-0x380] ;  /* 0xfffc800428245981 */ /* 0x000ee2000c2e1b00 */
[----:B------:R-:W-:-:S03]  /*0dc0*/  CS2R R24, SRZ ;  /* 0x0000000000187805 */ /* 0x000fc6000001ff00 */
[----:B------:R-:W3:Y:S04]  /*0dd0*/  @P5 LDG.E.EL.64 R20, desc[UR4][R52.64+-0x380] ;  /* 0xfffc800434145981 */ /* 0x000ee8000c2e1b00 */
[----:B------:R3:W3:Y:S01]  /*0de0*/  @P5 LDG.E.EL.64 R24, desc[UR4][R22.64+-0x380] ;  /* 0xfffc800416185981 */ /* 0x0006e2000c2e1b00 */
[----:B------:R-:W0:Y:S01]  /*0df0*/  MUFU.RCP R18, R18 ;  /* 0x0000001200127308 */ /* 0x000e220000001000 */
[----:B------:R-:W-:Y:S02]  /*0e00*/  SEL R28, R28, RZ, P3 ;  /* 0x000000ff1c1c7207 */ /* 0x000fe40001800000 */
[----:B------:R-:W-:Y:S02]  /*0e10*/  SEL R15, R38, RZ, P3 ;  /* 0x000000ff260f7207 */ /* 0x000fe40001800000 */
[----:B------:R-:W-:-:S03]  /*0e20*/  SEL R29, R29, RZ, P3 ;  /* 0x000000ff1d1d7207 */ /* 0x000fc60001800000 */
[----:B------:R-:W-:Y:S01]  /*0e30*/  FADD R15, R15, -R28 ;  /* 0x8000001c0f0f7221 */ /* 0x000fe20000000000 */
[----:B------:R-:W-:Y:S01]  /*0e40*/  SEL R32, R32, RZ, P3 ;  /* 0x000000ff20207207 */ /* 0x000fe20001800000 */
[----:B0-----:R-:W-:Y:S01]  /*0e50*/  FMUL R19, R18, R19 ;  /* 0x0000001312137220 */ /* 0x001fe20000400000 */
[----:B------:R-:W-:Y:S01]  /*0e60*/  SEL R18, R39, RZ, P3 ;  /* 0x000000ff27127207 */ /* 0x000fe20001800000 */
[----:B------:R-:W-:Y:S01]  /*0e70*/  FMUL R0, R0, R15 ;  /* 0x0000000f00007220 */ /* 0x000fe20000400000 */
[----:B------:R-:W-:-:S03]  /*0e80*/  SEL R15, R30, RZ, P3 ;  /* 0x000000ff1e0f7207 */ /* 0x000fc60001800000 */
[----:B------:R-:W-:Y:S02]  /*0e90*/  FADD R18, R18, -R29 ;  /* 0x8000001d12127221 */ /* 0x000fe40000000000 */
[----:B------:R-:W-:Y:S01]  /*0ea0*/  FFMA R0, R15, R0, R32 ;  /* 0x000000000f007223 */ /* 0x000fe20000000020 */
[----:B------:R-:W-:Y:S01]  /*0eb0*/  FADD R45, R48, -R45 ;  /* 0x8000002d302d7221 */ /* 0x000fe20000000000 */
[----:B------:R-:W0:Y:S01]  /*0ec0*/  MUFU.RCP R51, R51 ;  /* 0x0000003300337308 */ /* 0x000e220000001000 */
[----:B------:R-:W-:Y:S02]  /*0ed0*/  FADD R16, R47, -R16 ;  /* 0x800000102f107221 */ /* 0x000fe40000000000 */
[----:B------:R-:W-:Y:S02]  /*0ee0*/  FMUL R34, R34, R45 ;  /* 0x0000002d22227220 */ /* 0x000fe40000400000 */
[----:B------:R-:W-:Y:S02]  /*0ef0*/  FMUL R13, R13, R16 ;  /* 0x000000100d0d7220 */ /* 0x000fe40000400000 */
[----:B------:R-:W-:Y:S01]  /*0f00*/  FFMA R9, R14, R34, R9 ;  /* 0x000000220e097223 */ /* 0x000fe20000000009 */
[----:B-----5:R-:W-:Y:S01]  /*0f10*/  SEL R42, R42, RZ, P4 ;  /* 0x000000ff2a2a7207 */ /* 0x020fe20002000000 */
[----:B------:R-:W-:Y:S01]  /*0f20*/  FFMA R12, R17, R13, R12 ;  /* 0x0000000d110c7223 */ /* 0x000fe2000000000c */
[----:B0-----:R-:W-:Y:S01]  /*0f30*/  FMUL R50, R51, R50 ;  /* 0x0000003233327220 */ /* 0x001fe20000400000 */
[----:B------:R-:W-:Y:S01]  /*0f40*/  ISETP.GT.AND P6, PT, R8, 0xdf, PT ;  /* 0x000000df0800780c */ /* 0x000fe20003fc4270 */
[----:B------:R-:W-:Y:S01]  /*0f50*/  FMUL R5, R5, R18 ;  /* 0x0000001205057220 */ /* 0x000fe20000400000 */
[----:B------:R-:W-:-:S02]  /*0f60*/  SEL R8, R31, RZ, P3 ;  /* 0x000000ff1f087207 */ /* 0x000fc40001800000 */
[----:B------:R-:W-:Y:S02]  /*0f70*/  SEL R33, R33, RZ, P3 ;  /* 0x000000ff21217207 */ /* 0x000fe40001800000 */
[----:B--2---:R-:W-:Y:S02]  /*0f80*/  SEL R29, R26, RZ, P4 ;  /* 0x000000ff1a1d7207 */ /* 0x004fe40002000000 */
[----:B------:R-:W-:Y:S02]  /*0f90*/  SEL R26, R27, RZ, P4 ;  /* 0x000000ff1b1a7207 */ /* 0x000fe40002000000 */
[----:B------:R-:W-:-:S05]  /*0fa0*/  SEL R6, R6, RZ, P4 ;  /* 0x000000ff06067207 */ /* 0x000fca0002000000 */
[----:B------:R-:W-:Y:S01]  /*0fb0*/  FADD R15, R6, -R29 ;  /* 0x8000001d060f7221 */ /* 0x000fe20000000000 */
[----:B------:R-:W-:-:S05]  /*0fc0*/  SEL R7, R7, RZ, P4 ;  /* 0x000000ff07077207 */ /* 0x000fca0002000000 */
[----:B------:R-:W-:Y:S01]  /*0fd0*/  FADD R7, R7, -R26 ;  /* 0x8000001a07077221 */ /* 0x000fe20000000000 */
[----:B------:R-:W-:-:S03]  /*0fe0*/  FMUL R15, R50, R15 ;  /* 0x0000000f320f7220 */ /* 0x000fc60000400000 */
[----:B------:R-:W-:Y:S01]  /*0ff0*/  FMUL R7, R44, R7 ;  /* 0x000000072c077220 */ /* 0x000fe20000400000 */
[----:B----4-:R-:W-:Y:S02]  /*1000*/  SEL R10, R10, RZ, P5 ;  /* 0x000000ff0a0a7207 */ /* 0x010fe40002800000 */
[----:B------:R-:W-:Y:S02]  /*1010*/  SEL R6, R11, RZ, P5 ;  /* 0x000000ff0b067207 */ /* 0x000fe40002800000 */
[----:B---3--:R-:W-:Y:S02]  /*1020*/  SEL R23, R36, RZ, P5 ;  /* 0x000000ff24177207 */ /* 0x008fe40002800000 */
[----:B------:R-:W-:-:S03]  /*1030*/  SEL R37, R37, RZ, P5 ;  /* 0x000000ff25257207 */ /* 0x000fc60002800000 */
[----:B------:R-:W-:Y:S02]  /*1040*/  FADD R11, R10, -R23 ;  /* 0x800000170a0b7221 */ /* 0x000fe40000000000 */
[----:B------:R-:W-:Y:S01]  /*1050*/  FADD R6, R6, -R37 ;  /* 0x8000002506067221 */ /* 0x000fe20000000000 */
[----:B------:R-:W-:Y:S01]  /*1060*/  SEL R23, R20, RZ, P5 ;  /* 0x000000ff14177207 */ /* 0x000fe20002800000 */
[----:B------:R-:W-:Y:S01]  /*1070*/  FMUL R11, R46, R11 ;  /* 0x0000000b2e0b7220 */ /* 0x000fe20000400000 */
[----:B------:R-:W-:Y:S01]  /*1080*/  SEL R24, R24, RZ, P5 ;  /* 0x000000ff18187207 */ /* 0x000fe20002800000 */
[----:B------:R-:W-:Y:S01]  /*1090*/  FMUL R6, R19, R6 ;  /* 0x0000000613067220 */ /* 0x000fe20000400000 */
[----:B------:R-:W-:Y:S02]  /*10a0*/  SEL R10, R21, RZ, P5 ;  /* 0x000000ff150a7207 */ /* 0x000fe40002800000 */
[----:B------:R-:W-:Y:S01]  /*10b0*/  SEL R25, R25, RZ, P5 ;  /* 0x000000ff19197207 */ /* 0x000fe20002800000 */
[----:B------:R-:W-:Y:S01]  /*10c0*/  FFMA R11, R23, R11, R24 ;  /* 0x0000000b170b7223 */ /* 0x000fe20000000018 */
[----:B------:R-:W-:-:S02]  /*10d0*/  SEL R13, R2, RZ, P4 ;  /* 0x000000ff020d7207 */ /* 0x000fc40002000000 */
[----:B------:R-:W-:Y:S01]  /*10e0*/  SEL R17, R3, RZ, P4 ;  /* 0x000000ff03117207 */ /* 0x000fe20002000000 */
[----:B------:R-:W-:Y:S01]  /*10f0*/  FFMA R6, R10, R6, R25 ;  /* 0x000000060a067223 */ /* 0x000fe20000000019 */
[----:B------:R-:W-:Y:S01]  /*1100*/  SEL R10, R43, RZ, P4 ;  /* 0x000000ff2b0a7207 */ /* 0x000fe20002000000 */
[----:B------:R-:W0:Y:S01]  /*1110*/  LDC.64 R2, c[0x0][0x2b0] ;  /* 0x0000ac00ff027b82 */ /* 0x000e220000000a00 */
[----:B------:R-:W-:Y:S02]  /*1120*/  FSETP.GEU.AND P4, PT, R9, RZ, PT ;  /* 0x000000ff0900720b */ /* 0x000fe40003f8e000 */
[----:B------:R-:W-:Y:S02]  /*1130*/  FSETP.GEU.AND P5, PT, R11, RZ, PT ;  /* 0x000000ff0b00720b */ /* 0x000fe40003fae000 */
[----:B------:R-:W-:Y:S02]  /*1140*/  FSEL R16, R9, RZ, P4 ;  /* 0x000000ff09107208 */ /* 0x000fe40002000000 */
[----:B------:R-:W-:-:S02]  /*1150*/  FSETP.GEU.AND P4, PT, R12, RZ, PT ;  /* 0x000000ff0c00720b */ /* 0x000fc40003f8e000 */
[----:B------:R-:W-:Y:S01]  /*1160*/  FSEL R11, R11, RZ, P5 ;  /* 0x000000ff0b0b7208 */ /* 0x000fe20002800000 */
[----:B------:R-:W-:Y:S01]  /*1170*/  FFMA R7, R10, R7, R17 ;  /* 0x000000070a077223 */ /* 0x000fe20000000011 */
[----:B------:R-:W-:Y:S02]  /*1180*/  FSETP.GEU.AND P5, PT, R6, RZ, PT ;  /* 0x000000ff0600720b */ /* 0x000fe40003fae000 */
[----:B------:R-:W-:Y:S01]  /*1190*/  FSEL R17, R12, RZ, P4 ;  /* 0x000000ff0c117208 */ /* 0x000fe20002000000 */
[----:B------:R-:W-:Y:S01]  /*11a0*/  FFMA R15, R42, R15, R13 ;  /* 0x0000000f2a0f7223 */ /* 0x000fe2000000000d */
[----:B------:R-:W-:Y:S02]  /*11b0*/  ISETP.GE.AND P4, PT, R4, 0x158880, PT ;  /* 0x001588800400780c */ /* 0x000fe40003f86270 */
[----:B------:R-:W-:Y:S02]  /*11c0*/  FSEL R6, R6, RZ, P5 ;  /* 0x000000ff06067208 */ /* 0x000fe40002800000 */
[----:B------:R-:W-:-:S02]  /*11d0*/  @P2 FSEL R16, R11, RZ, P6 ;  /* 0x000000ff0b102208 */ /* 0x000fc40003000000 */
[----:B------:R-:W-:Y:S01]  /*11e0*/  @P2 FSEL R17, R6, RZ, P6 ;  /* 0x000000ff06112208 */ /* 0x000fe20003000000 */
[----:B------:R-:W-:Y:S01]  /*11f0*/  FFMA R6, R8, R5, R33 ;  /* 0x0000000508067223 */ /* 0x000fe20000000021 */
[----:B------:R-:W-:Y:S02]  /*1200*/  FSETP.GEU.AND P2, PT, R15, RZ, PT ;  /* 0x000000ff0f00720b */ /* 0x000fe40003f4e000 */
[----:B------:R-:W-:Y:S02]  /*1210*/  FSETP.GEU.AND P3, PT, R7, RZ, PT ;  /* 0x000000ff0700720b */ /* 0x000fe40003f6e000 */
[----:B------:R-:W-:Y:S02]  /*1220*/  @!P0 FSEL R16, R15, RZ, P2 ;  /* 0x000000ff0f108208 */ /* 0x000fe40001000000 */
[----:B------:R-:W-:Y:S02]  /*1230*/  @!P0 FSEL R17, R7, RZ, P3 ;  /* 0x000000ff07118208 */ /* 0x000fe40001800000 */
[----:B------:R-:W-:-:S02]  /*1240*/  FSETP.GEU.AND P0, PT, R0, RZ, PT ;  /* 0x000000ff0000720b */ /* 0x000fc40003f0e000 */
[----:B------:R-:W-:Y:S01]  /*1250*/  FSETP.GEU.AND P2, PT, R6, RZ, PT ;  /* 0x000000ff0600720b */ /* 0x000fe20003f4e000 */
[----:B0-----:R-:W-:Y:S01]  /*1260*/  IMAD.WIDE R4, R4, 0x4, R2 ;  /* 0x0000000404047825 */ /* 0x001fe200078e0202 */
[----:B------:R-:W-:Y:S02]  /*1270*/  @!P1 FSEL R16, R0, RZ, P0 ;  /* 0x000000ff00109208 */ /* 0x000fe40000000000 */
[----:B------:R-:W-:Y:S01]  /*1280*/  @!P1 FSEL R17, R6, RZ, P2 ;  /* 0x000000ff06119208 */ /* 0x000fe20001000000 */
[----:B------:R-:W-:Y:S08]  /*1290*/  @P4 EXIT ;  /* 0x000000000000494d */ /* 0x000ff00003800000 */
[----:B------:R-:W-:Y:S01]  /*12a0*/  STG.E.64 desc[UR4][R4.64], R16 ;  /* 0x0000001004007986 */ /* 0x000fe2000c101b04 */
[----:B------:R-:W-:Y:S05]  /*12b0*/  EXIT ;  /* 0x000000000000794d */ /* 0x000fea0003800000 */
.L_x_0:
[----:B------:R-:W-:-:S00]  /*12c0*/  BRA `(.L_x_0) ;  /* 0xfffffffc00fc7947 */ /* 0x000fc0000383ffff */
[----:B------:R-:W-:-:S00]  /*12d0*/  NOP ;  /* 0x0000000000007918 */ /* 0x000fc00000000000 */
        /* <DEDUP_REMOVED lines=10> */
.L_x_1:


//--------------------- .nv.global.init           --------------------------
	.section	.nv.global.init,"aw",@progbits
.nv.global.init:
	.type		_$_str,@object
	.size		_$_str,(_$_str_$_2 - _$_str)
_$_str:
        /*0000*/ 	.byte	0x5f, 0x5f, 0x43, 0x55, 0x44, 0x41, 0x5f, 0x46, 0x54, 0x5a, 0x00
	.type		_$_str_$_2,@object
	.size		_$_str_$_2,(.L_1 - _$_str_$_2)
_$_str_$_2:
        /*000b*/ 	.byte	0x5f, 0x5f, 0x43, 0x55, 0x44, 0x41, 0x5f, 0x50, 0x52, 0x45, 0x43, 0x5f, 0x53, 0x51, 0x52, 0x54
        /*001b*/ 	.byte	0x00
.L_1:


//--------------------- .nv.constant0.triton_poi_fused_cat_23 --------------------------
	.section	.nv.constant0.triton_poi_fused_cat_23,"a",@progbits
	.sectionflags	@""
	.align	4
.nv.constant0.triton_poi_fused_cat_23:
	.zero		700
